//
// Generated by NVIDIA NVVM Compiler
//
// Compiler Build ID: CL-36424714
// Cuda compilation tools, release 13.0, V13.0.88
// Based on NVVM 20.0.0
//

.version 9.0
.target sm_100
.address_size 64

	// .globl	_Z7longaddPfS_S_i

.visible .entry _Z7longaddPfS_S_i(
	.param .u64 .ptr .align 1 _Z7longaddPfS_S_i_param_0,
	.param .u64 .ptr .align 1 _Z7longaddPfS_S_i_param_1,
	.param .u64 .ptr .align 1 _Z7longaddPfS_S_i_param_2,
	.param .u32 _Z7longaddPfS_S_i_param_3
)
{
	.reg .pred 	%p<3>;
	.reg .b32 	%r<11>;
	.reg .b32 	%f<4>;
	.reg .b64 	%rd<11>;

	ld.param.u64 	%rd4, [_Z7longaddPfS_S_i_param_0];
	ld.param.u64 	%rd5, [_Z7longaddPfS_S_i_param_1];
	ld.param.u64 	%rd6, [_Z7longaddPfS_S_i_param_2];
	ld.param.u32 	%r6, [_Z7longaddPfS_S_i_param_3];
	mov.u32 	%r7, %tid.x;
	mov.u32 	%r8, %ctaid.x;
	mov.u32 	%r1, %ntid.x;
	mad.lo.s32 	%r10, %r8, %r1, %r7;
	setp.ge.s32 	%p1, %r10, %r6;
	@%p1 bra 	$L__BB0_3;
	mov.u32 	%r9, %nctaid.x;
	mul.lo.s32 	%r3, %r9, %r1;
	cvta.to.global.u64 	%rd1, %rd4;
	cvta.to.global.u64 	%rd2, %rd5;
	cvta.to.global.u64 	%rd3, %rd6;
$L__BB0_2:
	mul.wide.s32 	%rd7, %r10, 4;
	add.s64 	%rd8, %rd1, %rd7;
	ld.global.f32 	%f1, [%rd8];
	add.s64 	%rd9, %rd2, %rd7;
	ld.global.f32 	%f2, [%rd9];
	add.f32 	%f3, %f1, %f2;
	add.s64 	%rd10, %rd3, %rd7;
	st.global.f32 	[%rd10], %f3;
	add.s32 	%r10, %r10, %r3;
	setp.lt.s32 	%p2, %r10, %r6;
	@%p2 bra 	$L__BB0_2;
$L__BB0_3:
	ret;

}


// ===== COMPILED SASS (sm_100) =====

	.target	sm_100

	.elftype	@"ET_EXEC"


//--------------------- .note.nv.tkinfo           --------------------------
	.section	.note.nv.tkinfo,"",@"SHT_NOTE"
	.sectionflags	@"SHF_NOTE_NV_TKINFO"
	.tkinfo
        /*0018*/ 	.word	0x00000002
        /*0030*/ 	.string	""
        /*0030*/ 	.string	"ptxas"
        /*0030*/ 	.string	"Cuda compilation tools, release 13.0, V13.0.88"
        /*0030*/ 	.string	"Build cuda_13.0.r13.0/compiler.36424714_0"
        /*0030*/ 	.string	"-arch sm_100 -m 64 "



//--------------------- .note.nv.cuinfo           --------------------------
	.section	.note.nv.cuinfo,"",@"SHT_NOTE"
	.sectionflags	@"SHF_NOTE_NV_CUINFO"
        /*0018*/ 	.short	0x0002
        /*001a*/ 	.short	0x0064
        /*001c*/ 	.short	0x0082
	.zero		2


//--------------------- .nv.info                  --------------------------
	.section	.nv.info,"",@"SHT_CUDA_INFO"
	.align	4


	//----- nvinfo : EIATTR_REGCOUNT
	.align		4
        /*0000*/ 	.byte	0x04, 0x2f
        /*0002*/ 	.short	(.L_1 - .L_0)
	.align		4
.L_0:
        /*0004*/ 	.word	index@(_Z7longaddPfS_S_i)
        /*0008*/ 	.word	0x00000014


	//----- nvinfo : EIATTR_FRAME_SIZE
	.align		4
.L_1:
        /*000c*/ 	.byte	0x04, 0x11
        /*000e*/ 	.short	(.L_3 - .L_2)
	.align		4
.L_2:
        /*0010*/ 	.word	index@(_Z7longaddPfS_S_i)
        /*0014*/ 	.word	0x00000000


	//----- nvinfo : EIATTR_MIN_STACK_SIZE
	.align		4
.L_3:
        /*0018*/ 	.byte	0x04, 0x12
        /*001a*/ 	.short	(.L_5 - .L_4)
	.align		4
.L_4:
        /*001c*/ 	.word	index@(_Z7longaddPfS_S_i)
        /*0020*/ 	.word	0x00000000
.L_5:


//--------------------- .nv.compat                --------------------------
	.section	.nv.compat,"",@"SHT_CUDA_COMPAT_INFO"
	.align	4
        /*0000*/ 	.byte	0x02, 0x09, 0x00, 0x00, 0x02, 0x02, 0x01, 0x00, 0x02, 0x05, 0x05, 0x00, 0x03, 0x07, 0x01, 0x01
        /*0010*/ 	.byte	0x02, 0x03, 0x00, 0x00, 0x02, 0x06, 0x01, 0x00, 0x04, 0x0b, 0x08, 0x00, 0x09, 0x00, 0x00, 0x00
        /*0020*/ 	.byte	0x00, 0x00, 0x00, 0x00


//--------------------- .nv.info._Z7longaddPfS_S_i --------------------------
	.section	.nv.info._Z7longaddPfS_S_i,"",@"SHT_CUDA_INFO"
	.sectionflags	@""
	.align	4


	//----- nvinfo : EIATTR_CUDA_API_VERSION
	.align		4
        /*0000*/ 	.byte	0x04, 0x37
        /*0002*/ 	.short	(.L_7 - .L_6)
.L_6:
        /*0004*/ 	.word	0x00000082


	//----- nvinfo : EIATTR_KPARAM_INFO
	.align		4
.L_7:
        /*0008*/ 	.byte	0x04, 0x17
        /*000a*/ 	.short	(.L_9 - .L_8)
.L_8:
        /*000c*/ 	.word	0x00000000
        /*0010*/ 	.short	0x0003
        /*0012*/ 	.short	0x0018
        /*0014*/ 	.byte	0x00, 0xf0, 0x11, 0x00


	//----- nvinfo : EIATTR_KPARAM_INFO
	.align		4
.L_9:
        /*0018*/ 	.byte	0x04, 0x17
        /*001a*/ 	.short	(.L_11 - .L_10)
.L_10:
        /*001c*/ 	.word	0x00000000
        /*0020*/ 	.short	0x0002
        /*0022*/ 	.short	0x0010
        /*0024*/ 	.byte	0x00, 0xf5, 0x21, 0x00


	//----- nvinfo : EIATTR_KPARAM_INFO
	.align		4
.L_11:
        /*0028*/ 	.byte	0x04, 0x17
        /*002a*/ 	.short	(.L_13 - .L_12)
.L_12:
        /*002c*/ 	.word	0x00000000
        /*0030*/ 	.short	0x0001
        /*0032*/ 	.short	0x0008
        /*0034*/ 	.byte	0x00, 0xf5, 0x21, 0x00


	//----- nvinfo : EIATTR_KPARAM_INFO
	.align		4
.L_13:
        /*0038*/ 	.byte	0x04, 0x17
        /*003a*/ 	.short	(.L_15 - .L_14)
.L_14:
        /*003c*/ 	.word	0x00000000
        /*0040*/ 	.short	0x0000
        /*0042*/ 	.short	0x0000
        /*0044*/ 	.byte	0x00, 0xf5, 0x21, 0x00


	//----- nvinfo : EIATTR_SPARSE_MMA_MASK
	.align		4
.L_15:
        /*0048*/ 	.byte	0x03, 0x50
        /*004a*/ 	.short	0x0000


	//----- nvinfo : EIATTR_MAXREG_COUNT
	.align		4
        /*004c*/ 	.byte	0x03, 0x1b
        /*004e*/ 	.short	0x00ff


	//----- nvinfo : EIATTR_MERCURY_ISA_VERSION
	.align		4
        /*0050*/ 	.byte	0x03, 0x5f
        /*0052*/ 	.short	0x0101


	//----- nvinfo : EIATTR_VRC_CTA_INIT_COUNT
	.align		4
        /*0054*/ 	.byte	0x02, 0x4a
	.zero		1
	.zero		1


	//----- nvinfo : EIATTR_EXIT_INSTR_OFFSETS
	.align		4
        /*0058*/ 	.byte	0x04, 0x1c
        /*005a*/ 	.short	(.L_17 - .L_16)


	//   ....[0]....
.L_16:
        /*005c*/ 	.word	0x00000070


	//   ....[1]....
        /*0060*/ 	.word	0x00000180


	//----- nvinfo : EIATTR_CRS_STACK_SIZE
	.align		4
.L_17:
        /*0064*/ 	.byte	0x04, 0x1e
        /*0066*/ 	.short	(.L_19 - .L_18)
.L_18:
        /*0068*/ 	.word	0x00000000


	//----- nvinfo : EIATTR_CBANK_PARAM_SIZE
	.align		4
.L_19:
        /*006c*/ 	.byte	0x03, 0x19
        /*006e*/ 	.short	0x001c


	//----- nvinfo : EIATTR_PARAM_CBANK
	.align		4
        /*0070*/ 	.byte	0x04, 0x0a
        /*0072*/ 	.short	(.L_21 - .L_20)
	.align		4
.L_20:
        /*0074*/ 	.word	index@(.nv.constant0._Z7longaddPfS_S_i)
        /*0078*/ 	.short	0x0380
        /*007a*/ 	.short	0x001c


	//----- nvinfo : EIATTR_SW_WAR
	.align		4
.L_21:
        /*007c*/ 	.byte	0x04, 0x36
        /*007e*/ 	.short	(.L_23 - .L_22)
.L_22:
        /*0080*/ 	.word	0x00000008
.L_23:


//--------------------- .nv.callgraph             --------------------------
	.section	.nv.callgraph,"",@"SHT_CUDA_CALLGRAPH"
	.align	4
	.sectionentsize	8
	.align		4
        /*0000*/ 	.word	0x00000000
	.align		4
        /*0004*/ 	.word	0xffffffff
	.align		4
        /*0008*/ 	.word	0x00000000
	.align		4
        /*000c*/ 	.word	0xfffffffe
	.align		4
        /*0010*/ 	.word	0x00000000
	.align		4
        /*0014*/ 	.word	0xfffffffd
	.align		4
        /*0018*/ 	.word	0x00000000
	.align		4
        /*001c*/ 	.word	0xfffffffc


//--------------------- .text._Z7longaddPfS_S_i   --------------------------
	.section	.text._Z7longaddPfS_S_i,"ax",@progbits
	.align	128
        .global         _Z7longaddPfS_S_i
        .type           _Z7longaddPfS_S_i,@function
        .size           _Z7longaddPfS_S_i,(.L_x_2 - _Z7longaddPfS_S_i)
        .other          _Z7longaddPfS_S_i,@"STO_CUDA_ENTRY STV_DEFAULT"
_Z7longaddPfS_S_i:
.text._Z7longaddPfS_S_i:
[----:B------:R-:W-:Y:S01]  /*0000*/  LDC R1, c[0x0][0x37c] ;  /* 0x0000df00ff017b82 */ /* 0x000fe20000000800 */
[----:B------:R-:W0:Y:S07]  /*0010*/  S2R R0, SR_TID.X ;  /* 0x0000000000007919 */ /* 0x000e2e0000002100 */
[----:B------:R-:W0:Y:S01]  /*0020*/  S2UR UR4, SR_CTAID.X ;  /* 0x00000000000479c3 */ /* 0x000e220000002500 */
[----:B------:R-:W1:Y:S07]  /*0030*/  LDCU UR5, c[0x0][0x398] ;  /* 0x00007300ff0577ac */ /* 0x000e6e0008000800 */
[----:B------:R-:W0:Y:S02]  /*0040*/  LDC R15, c[0x0][0x360] ;  /* 0x0000d800ff0f7b82 */ /* 0x000e240000000800 */
[----:B0-----:R-:W-:-:S05]  /*0050*/  IMAD R0, R15, UR4, R0 ;  /* 0x000000040f007c24 */ /* 0x001fca000f8e0200 */
[----:B-1----:R-:W-:-:S13]  /*0060*/  ISETP.GE.AND P0, PT, R0, UR5, PT ;  /* 0x0000000500007c0c */ /* 0x002fda000bf06270 */
[----:B------:R-:W-:Y:S05]  /*0070*/  @P0 EXIT ;  /* 0x000000000000094d */ /* 0x000fea0003800000 */
[----:B------:R-:W0:Y:S01]  /*0080*/  LDC.64 R12, c[0x0][0x390] ;  /* 0x0000e400ff0c7b82 */ /* 0x000e220000000a00 */
[----:B------:R-:W1:Y:S01]  /*0090*/  LDCU UR4, c[0x0][0x370] ;  /* 0x00006e00ff0477ac */ /* 0x000e620008000800 */
[----:B------:R-:W2:Y:S06]  /*00a0*/  LDCU.64 UR6, c[0x0][0x358] ;  /* 0x00006b00ff0677ac */ /* 0x000eac0008000a00 */
[----:B------:R-:W3:Y:S08]  /*00b0*/  LDC.64 R8, c[0x0][0x380] ;  /* 0x0000e000ff087b82 */ /* 0x000ef00000000a00 */
[----:B------:R-:W4:Y:S01]  /*00c0*/  LDC.64 R10, c[0x0][0x388] ;  /* 0x0000e200ff0a7b82 */ /* 0x000f220000000a00 */
[----:B-1----:R-:W-:-:S07]  /*00d0*/  IMAD R15, R15, UR4, RZ ;  /* 0x000000040f0f7c24 */ /* 0x002fce000f8e02ff */
.L_x_0:
[----:B---3--:R-:W-:-:S04]  /*00e0*/  IMAD.WIDE R2, R0, 0x4, R8 ;  /* 0x0000000400027825 */ /* 0x008fc800078e0208 */
[C---:B----4-:R-:W-:Y:S02]  /*00f0*/  IMAD.WIDE R4, R0.reuse, 0x4, R10 ;  /* 0x0000000400047825 */ /* 0x050fe400078e020a */
[----:B--2---:R-:W2:Y:S04]  /*0100*/  LDG.E R2, desc[UR6][R2.64] ;  /* 0x0000000602027981 */ /* 0x004ea8000c1e1900 */
[----:B------:R-:W2:Y:S01]  /*0110*/  LDG.E R5, desc[UR6][R4.64] ;  /* 0x0000000604057981 */ /* 0x000ea2000c1e1900 */
[----:B01----:R-:W-:Y:S01]  /*0120*/  IMAD.WIDE R6, R0, 0x4, R12 ;  /* 0x0000000400067825 */ /* 0x003fe200078e020c */
[----:B------:R-:W-:-:S04]  /*0130*/  IADD3 R0, PT, PT, R15, R0, RZ ;  /* 0x000000000f007210 */ /* 0x000fc80007ffe0ff */
[----:B------:R-:W-:Y:S01]  /*0140*/  ISETP.GE.AND P0, PT, R0, UR5, PT ;  /* 0x0000000500007c0c */ /* 0x000fe2000bf06270 */
[----:B--2---:R-:W-:-:S05]  /*0150*/  FADD R17, R2, R5 ;  /* 0x0000000502117221 */ /* 0x004fca0000000000 */
[----:B------:R1:W-:Y:S07]  /*0160*/  STG.E desc[UR6][R6.64], R17 ;  /* 0x0000001106007986 */ /* 0x0003ee000c101906 */
[----:B------:R-:W-:Y:S05]  /*0170*/  @!P0 BRA `(.L_x_0) ;  /* 0xfffffffc00d88947 */ /* 0x000fea000383ffff */
[----:B------:R-:W-:Y:S05]  /*0180*/  EXIT ;  /* 0x000000000000794d */ /* 0x000fea0003800000 */
.L_x_1:
[----:B------:R-:W-:-:S00]  /*0190*/  BRA `(.L_x_1) ;  /* 0xfffffffc00fc7947 */ /* 0x000fc0000383ffff */
[----:B------:R-:W-:-:S00]  /*01a0*/  NOP ;  /* 0x0000000000007918 */ /* 0x000fc00000000000 */
        /* <DEDUP_REMOVED lines=13> */
.L_x_2:


//--------------------- .nv.shared.reserved.0     --------------------------
	.section	.nv.shared.reserved.0,"aw",@nobits
	.weak		__nv_reservedSMEM_offset_0_alias
	.size		__nv_reservedSMEM_offset_0_alias, 0, 64
	.other		__nv_reservedSMEM_offset_0_alias,@"STO_CUDA_RESERVED_SHARED STV_DEFAULT"
__nv_reservedSMEM_offset_0_alias:
	.zero		0
	.zero		64


//--------------------- .nv.constant0._Z7longaddPfS_S_i --------------------------
	.section	.nv.constant0._Z7longaddPfS_S_i,"a",@progbits
	.sectionflags	@""
	.align	4
.nv.constant0._Z7longaddPfS_S_i:
	.zero		924


//--------------------- SYMBOLS --------------------------

	.type		.nv.reservedSmem.offset0,@object
	.size		.nv.reservedSmem.offset0,0x4
